	.headerflags	@"EF_CUDA_TEXMODE_UNIFIED EF_CUDA_64BIT_ADDRESS EF_CUDA_ACCELERATORS EF_CUDA_SM90 EF_CUDA_VIRTUAL_SM(EF_CUDA_SM90)"
	.elftype	@"ET_EXEC"


//--------------------- .nv.info                  --------------------------
	.section	.nv.info,"",@"SHT_CUDA_INFO"
	.align	4


	//----- nvinfo : EIATTR_REGCOUNT
	.align		4
        /*0000*/ 	.byte	0x04, 0x2f
        /*0002*/ 	.short	(.L_3 - .L_2)
	.align		4
.L_2:
        /*0004*/ 	.word	index@(triton_poi_fused__native_batch_norm_legit_no_training_convolution_relu_13)
        /*0008*/ 	.word	0x00000016


	//----- nvinfo : EIATTR_MIN_STACK_SIZE
	.align		4
.L_3:
        /*000c*/ 	.byte	0x04, 0x12
        /*000e*/ 	.short	(.L_5 - .L_4)
	.align		4
.L_4:
        /*0010*/ 	.word	index@(triton_poi_fused__native_batch_norm_legit_no_training_convolution_relu_13)
        /*0014*/ 	.word	0x00000000


	//----- nvinfo : EIATTR_FRAME_SIZE
	.align		4
.L_5:
        /*0018*/ 	.byte	0x04, 0x11
        /*001a*/ 	.short	(.L_7 - .L_6)
	.align		4
.L_6:
        /*001c*/ 	.word	index@(triton_poi_fused__native_batch_norm_legit_no_training_convolution_relu_13)
        /*0020*/ 	.word	0x00000000


	//----- nvinfo : EIATTR_MIN_STACK_SIZE
	.align		4
.L_7:
        /*0024*/ 	.byte	0x04, 0x12
        /*0026*/ 	.short	(.L_9 - .L_8)
	.align		4
.L_8:
        /*0028*/ 	.word	index@(triton_poi_fused__native_batch_norm_legit_no_training_convolution_relu_13)
        /*002c*/ 	.word	0x00000000
.L_9:


//--------------------- .nv.info.triton_poi_fused__native_batch_norm_legit_no_training_convolution_relu_13 --------------------------
	.section	.nv.info.triton_poi_fused__native_batch_norm_legit_no_training_convolution_relu_13,"",@"SHT_CUDA_INFO"
	.sectionflags	@""
	.align	4


	//----- nvinfo : EIATTR_CUDA_API_VERSION
	.align		4
        /*0000*/ 	.byte	0x04, 0x37
        /*0002*/ 	.short	(.L_11 - .L_10)
.L_10:
        /*0004*/ 	.word	0x0000007c


	//----- nvinfo : EIATTR_KPARAM_INFO
	.align		4
.L_11:
        /*0008*/ 	.byte	0x04, 0x17
        /*000a*/ 	.short	(.L_13 - .L_12)
.L_12:
        /*000c*/ 	.word	0x00000000
        /*0010*/ 	.short	0x0007
        /*0012*/ 	.short	0x0038
        /*0014*/ 	.byte	0x00, 0xf0, 0x11, 0x00


	//----- nvinfo : EIATTR_KPARAM_INFO
	.align		4
.L_13:
        /*0018*/ 	.byte	0x04, 0x17
        /*001a*/ 	.short	(.L_15 - .L_14)
.L_14:
        /*001c*/ 	.word	0x00000000
        /*0020*/ 	.short	0x0006
        /*0022*/ 	.short	0x0030
        /*0024*/ 	.byte	0x00, 0xf4, 0x21, 0x00


	//----- nvinfo : EIATTR_KPARAM_INFO
	.align		4
.L_15:
        /*0028*/ 	.byte	0x04, 0x17
        /*002a*/ 	.short	(.L_17 - .L_16)
.L_16:
        /*002c*/ 	.word	0x00000000
        /*0030*/ 	.short	0x0005
        /*0032*/ 	.short	0x0028
        /*0034*/ 	.byte	0x00, 0xf4, 0x21, 0x00


	//----- nvinfo : EIATTR_KPARAM_INFO
	.align		4
.L_17:
        /*0038*/ 	.byte	0x04, 0x17
        /*003a*/ 	.short	(.L_19 - .L_18)
.L_18:
        /*003c*/ 	.word	0x00000000
        /*0040*/ 	.short	0x0004
        /*0042*/ 	.short	0x0020
        /*0044*/ 	.byte	0x00, 0xf4, 0x21, 0x00


	//----- nvinfo : EIATTR_KPARAM_INFO
	.align		4
.L_19:
        /*0048*/ 	.byte	0x04, 0x17
        /*004a*/ 	.short	(.L_21 - .L_20)
.L_20:
        /*004c*/ 	.word	0x00000000
        /*0050*/ 	.short	0x0003
        /*0052*/ 	.short	0x0018
        /*0054*/ 	.byte	0x00, 0xf4, 0x21, 0x00


	//----- nvinfo : EIATTR_KPARAM_INFO
	.align		4
.L_21:
        /*0058*/ 	.byte	0x04, 0x17
        /*005a*/ 	.short	(.L_23 - .L_22)
.L_22:
        /*005c*/ 	.word	0x00000000
        /*0060*/ 	.short	0x0002
        /*0062*/ 	.short	0x0010
        /*0064*/ 	.byte	0x00, 0xf4, 0x21, 0x00


	//----- nvinfo : EIATTR_KPARAM_INFO
	.align		4
.L_23:
        /*0068*/ 	.byte	0x04, 0x17
        /*006a*/ 	.short	(.L_25 - .L_24)
.L_24:
        /*006c*/ 	.word	0x00000000
        /*0070*/ 	.short	0x0001
        /*0072*/ 	.short	0x0008
        /*0074*/ 	.byte	0x00, 0xf4, 0x21, 0x00


	//----- nvinfo : EIATTR_KPARAM_INFO
	.align		4
.L_25:
        /*0078*/ 	.byte	0x04, 0x17
        /*007a*/ 	.short	(.L_27 - .L_26)
.L_26:
        /*007c*/ 	.word	0x00000000
        /*0080*/ 	.short	0x0000
        /*0082*/ 	.short	0x0000
        /*0084*/ 	.byte	0x00, 0xf4, 0x21, 0x00


	//----- nvinfo : EIATTR_SPARSE_MMA_MASK
	.align		4
.L_27:
        /*0088*/ 	.byte	0x03, 0x50
        /*008a*/ 	.short	0x0000


	//----- nvinfo : EIATTR_MAXREG_COUNT
	.align		4
        /*008c*/ 	.byte	0x03, 0x1b
        /*008e*/ 	.short	0x00ff


	//----- nvinfo : EIATTR_EXIT_INSTR_OFFSETS
	.align		4
        /*0090*/ 	.byte	0x04, 0x1c
        /*0092*/ 	.short	(.L_29 - .L_28)


	//   ....[0]....
.L_28:
        /*0094*/ 	.word	0x00000430


	//----- nvinfo : EIATTR_REQNTID
	.align		4
.L_29:
        /*0098*/ 	.byte	0x04, 0x10
        /*009a*/ 	.short	(.L_31 - .L_30)
.L_30:
        /*009c*/ 	.word	0x00000080
        /*00a0*/ 	.word	0x00000001
        /*00a4*/ 	.word	0x00000001


	//----- nvinfo : EIATTR_CBANK_PARAM_SIZE
	.align		4
.L_31:
        /*00a8*/ 	.byte	0x03, 0x19
        /*00aa*/ 	.short	0x003c


	//----- nvinfo : EIATTR_PARAM_CBANK
	.align		4
        /*00ac*/ 	.byte	0x04, 0x0a
        /*00ae*/ 	.short	(.L_33 - .L_32)
	.align		4
.L_32:
        /*00b0*/ 	.word	index@(.nv.constant0.triton_poi_fused__native_batch_norm_legit_no_training_convolution_relu_13)
        /*00b4*/ 	.short	0x0210
        /*00b6*/ 	.short	0x003c


	//----- nvinfo : EIATTR_SW_WAR
	.align		4
.L_33:
        /*00b8*/ 	.byte	0x04, 0x36
        /*00ba*/ 	.short	(.L_35 - .L_34)
.L_34:
        /*00bc*/ 	.word	0x00000008
.L_35:


//--------------------- .nv.callgraph             --------------------------
	.section	.nv.callgraph,"",@"SHT_CUDA_CALLGRAPH"
	.align	4
	.sectionentsize	8
	.align		4
        /*0000*/ 	.word	0x00000000
	.align		4
        /*0004*/ 	.word	0xffffffff
	.align		4
        /*0008*/ 	.word	0x00000000
	.align		4
        /*000c*/ 	.word	0xfffffffe
	.align		4
        /*0010*/ 	.word	0x00000000
	.align		4
        /*0014*/ 	.word	0xfffffffd
	.align		4
        /*0018*/ 	.word	0x00000000
	.align		4
        /*001c*/ 	.word	0xfffffffc


//--------------------- .nv.constant4             --------------------------
	.section	.nv.constant4,"a",@progbits
	.align	8
	.align		8
.nv.constant4:
        /*0000*/ 	.dword	_$_str
	.align		8
        /*0008*/ 	.dword	_$_str_$_2


//--------------------- .text.triton_poi_fused__native_batch_norm_legit_no_training_convolution_relu_13 --------------------------
	.section	.text.triton_poi_fused__native_batch_norm_legit_no_training_convolution_relu_13,"ax",@progbits
	.align	128
        .global         triton_poi_fused__native_batch_norm_legit_no_training_convolution_relu_13
        .type           triton_poi_fused__native_batch_norm_legit_no_training_convolution_relu_13,@function
        .size           triton_poi_fused__native_batch_norm_legit_no_training_convolution_relu_13,(.L_x_1 - triton_poi_fused__native_batch_norm_legit_no_training_convolution_relu_13)
        .other          triton_poi_fused__native_batch_norm_legit_no_training_convolution_relu_13,@"STO_CUDA_ENTRY STV_DEFAULT"
triton_poi_fused__native_batch_norm_legit_no_training_convolution_relu_13:
.text.triton_poi_fused__native_batch_norm_legit_no_training_convolution_relu_13:
[----:B------:R-:W-:Y:S01]  /*0000*/  LDC R1, c[0x0][0x28] ;  /* 0x00000a00ff017b82 */ /* 0x000fe20000000800 */
[----:B------:R-:W1:Y:S07]  /*0010*/  S2R R0, SR_TID.X ;  /* 0x0000000000007919 */ /* 0x000e6e0000002100 */
[----:B------:R-:W2:Y:S01]  /*0020*/  LDC.64 R6, c[0x0][0x228] ;  /* 0x00008a00ff067b82 */ /* 0x000ea20000000a00 */
[----:B------:R-:W-:Y:S01]  /*0030*/  ULDC.64 UR4, c[0x0][0x208] ;  /* 0x0000820000047ab9 */ /* 0x000fe20000000a00 */
[----:B------:R-:W3:Y:S06]  /*0040*/  S2R R5, SR_CTAID.X ;  /* 0x0000000000057919 */ /* 0x000eec0000002500 */
[----:B------:R-:W4:Y:S08]  /*0050*/  LDC.64 R12, c[0x0][0x218] ;  /* 0x00008600ff0c7b82 */ /* 0x000f300000000a00 */
[----:B------:R-:W5:Y:S08]  /*0060*/  LDC.64 R14, c[0x0][0x220] ;  /* 0x00008800ff0e7b82 */ /* 0x000f700000000a00 */
[----:B------:R-:W5:Y:S01]  /*0070*/  LDC.64 R10, c[0x0][0x238] ;  /* 0x00008e00ff0a7b82 */ /* 0x000f620000000a00 */
[----:B-1----:R-:W-:-:S07]  /*0080*/  SHF.L.U32 R0, R0, 0x1, RZ ;  /* 0x0000000100007819 */ /* 0x002fce00000006ff */
[----:B------:R-:W1:Y:S01]  /*0090*/  LDC.64 R16, c[0x0][0x230] ;  /* 0x00008c00ff107b82 */ /* 0x000e620000000a00 */
[----:B---3--:R-:W-:Y:S02]  /*00a0*/  SHF.R.S32.HI R3, RZ, 0x17, R5 ;  /* 0x00000017ff037819 */ /* 0x008fe40000011405 */
[----:B------:R-:W-:Y:S02]  /*00b0*/  LOP3.LUT R0, R0, 0xfe, RZ, 0xc0, !PT ;  /* 0x000000fe00007812 */ /* 0x000fe400078ec0ff */
[----:B------:R-:W-:Y:S02]  /*00c0*/  SGXT R3, R3, 0x1 ;  /* 0x000000010303781a */ /* 0x000fe40000000200 */
[----:B------:R-:W-:-:S04]  /*00d0*/  LEA R0, R5, R0, 0x8 ;  /* 0x0000000005007211 */ /* 0x000fc800078e40ff */
[----:B------:R-:W-:-:S04]  /*00e0*/  LEA.HI R3, R3, R0, RZ, 0x8 ;  /* 0x0000000003037211 */ /* 0x000fc800078f40ff */
[----:B------:R-:W-:-:S04]  /*00f0*/  LOP3.LUT R3, R3, 0xffffff00, RZ, 0xc0, !PT ;  /* 0xffffff0003037812 */ /* 0x000fc800078ec0ff */
[----:B------:R-:W-:Y:S02]  /*0100*/  IADD3 R8, R0, -R3, RZ ;  /* 0x8000000300087210 */ /* 0x000fe40007ffe0ff */
[----:B------:R-:W3:Y:S03]  /*0110*/  LDC.64 R2, c[0x0][0x210] ;  /* 0x00008400ff027b82 */ /* 0x000ee60000000a00 */
[----:B--2---:R-:W-:-:S06]  /*0120*/  IMAD.WIDE R6, R8, 0x4, R6 ;  /* 0x0000000408067825 */ /* 0x004fcc00078e0206 */
[----:B------:R-:W2:Y:S01]  /*0130*/  LDG.E.EL.64 R6, desc[UR4][R6.64] ;  /* 0x0000000406067981 */ /* 0x000ea2000c2e1b00 */
[----:B----4-:R-:W-:-:S04]  /*0140*/  IMAD.WIDE R12, R8, 0x4, R12 ;  /* 0x00000004080c7825 */ /* 0x010fc800078e020c */
[C---:B-----5:R-:W-:Y:S02]  /*0150*/  IMAD.WIDE R14, R8.reuse, 0x4, R14 ;  /* 0x00000004080e7825 */ /* 0x060fe400078e020e */
[----:B------:R-:W4:Y:S02]  /*0160*/  LDG.E.EL.64 R12, desc[UR4][R12.64] ;  /* 0x000000040c0c7981 */ /* 0x000f24000c2e1b00 */
[----:B0-----:R-:W-:Y:S02]  /*0170*/  IMAD.WIDE R10, R8, 0x4, R10 ;  /* 0x00000004080a7825 */ /* 0x001fe400078e020a */
[----:B------:R-:W5:Y:S02]  /*0180*/  LDG.E.EL.64 R14, desc[UR4][R14.64] ;  /* 0x000000040e0e7981 */ /* 0x000f64000c2e1b00 */
[----:B---3--:R-:W-:Y:S02]  /*0190*/  IMAD.WIDE R2, R0, 0x4, R2 ;  /* 0x0000000400027825 */ /* 0x008fe400078e0202 */
[----:B------:R-:W3:Y:S04]  /*01a0*/  LDG.E.EL.64 R10, desc[UR4][R10.64] ;  /* 0x000000040a0a7981 */ /* 0x000ee8000c2e1b00 */
[----:B------:R-:W4:Y:S01]  /*01b0*/  LDG.E.64 R4, desc[UR4][R2.64] ;  /* 0x0000000402047981 */ /* 0x000f22000c1e1b00 */
[----:B-1----:R-:W-:-:S05]  /*01c0*/  IMAD.WIDE R16, R8, 0x4, R16 ;  /* 0x0000000408107825 */ /* 0x002fca00078e0210 */
[----:B------:R0:W3:Y:S02]  /*01d0*/  LDG.E.EL.64 R8, desc[UR4][R16.64] ;  /* 0x0000000410087981 */ /* 0x0000e4000c2e1b00 */
[----:B0-----:R-:W-:Y:S01]  /*01e0*/  HFMA2.MMA R16, -RZ, RZ, 1.625, 0 ;  /* 0x3e800000ff107435 */ /* 0x001fe200000001ff */
[----:B--2---:R-:W-:Y:S01]  /*01f0*/  FADD R6, R6, 9.9999997473787516356e-06 ;  /* 0x3727c5ac06067421 */ /* 0x004fe20000000000 */
[----:B------:R-:W-:-:S03]  /*0200*/  FADD R7, R7, 9.9999997473787516356e-06 ;  /* 0x3727c5ac07077421 */ /* 0x000fc60000000000 */
[----:B------:R-:W0:Y:S08]  /*0210*/  MUFU.SQRT R18, R6 ;  /* 0x0000000600127308 */ /* 0x000e300000002000 */
[----:B------:R1:W2:Y:S01]  /*0220*/  MUFU.SQRT R19, R7 ;  /* 0x0000000700137308 */ /* 0x0002a20000002000 */
[C---:B0-----:R-:W-:Y:S02]  /*0230*/  FSETP.GT.AND P0, PT, R18.reuse, 8.50705917302346158658e+37, PT ;  /* 0x7e8000001200780b */ /* 0x041fe40003f04000 */
[----:B------:R-:W-:Y:S01]  /*0240*/  FSETP.GEU.AND P2, PT, R18, 1.175494350822287508e-38, PT ;  /* 0x008000001200780b */ /* 0x000fe20003f4e000 */
[----:B-1----:R-:W0:Y:S01]  /*0250*/  LDC.64 R6, c[0x0][0x240] ;  /* 0x00009000ff067b82 */ /* 0x002e220000000a00 */
[----:B--2---:R-:W-:-:S02]  /*0260*/  FSETP.GT.AND P1, PT, R19, 8.50705917302346158658e+37, PT ;  /* 0x7e8000001300780b */ /* 0x004fc40003f24000 */
[----:B------:R-:W-:-:S07]  /*0270*/  FSETP.GEU.AND P3, PT, R19, 1.175494350822287508e-38, PT ;  /* 0x008000001300780b */ /* 0x000fce0003f6e000 */
[----:B------:R-:W-:-:S04]  /*0280*/  @P0 FMUL R18, R18, 0.25 ;  /* 0x3e80000012120820 */ /* 0x000fc80000400000 */
[----:B------:R-:W-:Y:S01]  /*0290*/  @!P2 FMUL R18, R18, 16777216 ;  /* 0x4b8000001212a820 */ /* 0x000fe20000400000 */
[----:B------:R-:W-:-:S04]  /*02a0*/  @P1 FMUL R19, R19, 0.25 ;  /* 0x3e80000013131820 */ /* 0x000fc80000400000 */
[----:B------:R-:W-:Y:S01]  /*02b0*/  @!P3 FMUL R19, R19, 16777216 ;  /* 0x4b8000001313b820 */ /* 0x000fe20000400000 */
[----:B------:R-:W1:Y:S01]  /*02c0*/  MUFU.RCP R18, R18 ;  /* 0x0000001200127308 */ /* 0x000e620000001000 */
[----:B------:R-:W-:-:S07]  /*02d0*/  FSEL R17, R16, 1, P0 ;  /* 0x3f80000010117808 */ /* 0x000fce0000000000 */
[----:B------:R-:W2:Y:S01]  /*02e0*/  MUFU.RCP R19, R19 ;  /* 0x0000001300137308 */ /* 0x000ea20000001000 */
[----:B------:R-:W-:Y:S01]  /*02f0*/  FSEL R16, R16, 1, P1 ;  /* 0x3f80000010107808 */ /* 0x000fe20000800000 */
[----:B------:R-:W-:Y:S01]  /*0300*/  @!P2 FMUL R17, R17, 16777216 ;  /* 0x4b8000001111a820 */ /* 0x000fe20000400000 */
[----:B----4-:R-:W-:Y:S01]  /*0310*/  FADD R4, R4, R12 ;  /* 0x0000000c04047221 */ /* 0x010fe20000000000 */
[----:B------:R-:W-:Y:S02]  /*0320*/  FADD R5, R5, R13 ;  /* 0x0000000d05057221 */ /* 0x000fe40000000000 */
[----:B------:R-:W-:Y:S01]  /*0330*/  @!P3 FMUL R16, R16, 16777216 ;  /* 0x4b8000001010b820 */ /* 0x000fe20000400000 */
[----:B-1----:R-:W-:Y:S01]  /*0340*/  FMUL R17, R18, R17 ;  /* 0x0000001112117220 */ /* 0x002fe20000400000 */
[----:B-----5:R-:W-:Y:S01]  /*0350*/  FADD R14, -R14, R4 ;  /* 0x000000040e0e7221 */ /* 0x020fe20000000100 */
[----:B------:R-:W-:Y:S01]  /*0360*/  FADD R15, -R15, R5 ;  /* 0x000000050f0f7221 */ /* 0x000fe20000000100 */
[----:B--2---:R-:W-:-:S02]  /*0370*/  FMUL R16, R19, R16 ;  /* 0x0000001013107220 */ /* 0x004fc40000400000 */
[----:B------:R-:W-:Y:S02]  /*0380*/  FMUL R17, R14, R17 ;  /* 0x000000110e117220 */ /* 0x000fe40000400000 */
[----:B------:R-:W-:Y:S02]  /*0390*/  FMUL R16, R15, R16 ;  /* 0x000000100f107220 */ /* 0x000fe40000400000 */
[----:B---3--:R-:W-:Y:S02]  /*03a0*/  FFMA R8, R8, R17, R10 ;  /* 0x0000001108087223 */ /* 0x008fe4000000000a */
[----:B------:R-:W-:-:S03]  /*03b0*/  FFMA R9, R9, R16, R11 ;  /* 0x0000001009097223 */ /* 0x000fc6000000000b */
[----:B------:R-:W-:Y:S02]  /*03c0*/  FSETP.GEU.AND P0, PT, R8, RZ, PT ;  /* 0x000000ff0800720b */ /* 0x000fe40003f0e000 */
[C---:B------:R-:W-:Y:S01]  /*03d0*/  FSETP.GEU.AND P1, PT, R9.reuse, RZ, PT ;  /* 0x000000ff0900720b */ /* 0x040fe20003f2e000 */
[----:B0-----:R-:W-:Y:S01]  /*03e0*/  IMAD.WIDE R6, R0, 0x4, R6 ;  /* 0x0000000400067825 */ /* 0x001fe200078e0206 */
[----:B------:R-:W-:Y:S02]  /*03f0*/  FSEL R8, R8, RZ, P0 ;  /* 0x000000ff08087208 */ /* 0x000fe40000000000 */
[----:B------:R-:W-:Y:S01]  /*0400*/  FSEL R9, R9, RZ, P1 ;  /* 0x000000ff09097208 */ /* 0x000fe20000800000 */
[----:B------:R-:W-:Y:S04]  /*0410*/  STG.E.64 desc[UR4][R2.64], R4 ;  /* 0x0000000402007986 */ /* 0x000fe8000c101b04 */
[----:B------:R-:W-:Y:S01]  /*0420*/  STG.E.64 desc[UR4][R6.64], R8 ;  /* 0x0000000806007986 */ /* 0x000fe2000c101b04 */
[----:B------:R-:W-:Y:S05]  /*0430*/  EXIT ;  /* 0x000000000000794d */ /* 0x000fea0003800000 */
.L_x_0:
[----:B------:R-:W-:-:S00]  /*0440*/  BRA `(.L_x_0) ;  /* 0xfffffffc00fc7947 */ /* 0x000fc0000383ffff */
[----:B------:R-:W-:-:S00]  /*0450*/  NOP ;  /* 0x0000000000007918 */ /* 0x000fc00000000000 */
        /* <DEDUP_REMOVED lines=10> */
.L_x_1:


//--------------------- .nv.global.init           --------------------------
	.section	.nv.global.init,"aw",@progbits
.nv.global.init:
	.type		_$_str,@object
	.size		_$_str,(_$_str_$_2 - _$_str)
_$_str:
        /*0000*/ 	.byte	0x5f, 0x5f, 0x43, 0x55, 0x44, 0x41, 0x5f, 0x46, 0x54, 0x5a, 0x00
	.type		_$_str_$_2,@object
	.size		_$_str_$_2,(.L_1 - _$_str_$_2)
_$_str_$_2:
        /*000b*/ 	.byte	0x5f, 0x5f, 0x43, 0x55, 0x44, 0x41, 0x5f, 0x50, 0x52, 0x45, 0x43, 0x5f, 0x53, 0x51, 0x52, 0x54
        /*001b*/ 	.byte	0x00
.L_1:


//--------------------- .nv.constant0.triton_poi_fused__native_batch_norm_legit_no_training_convolution_relu_13 --------------------------
	.section	.nv.constant0.triton_poi_fused__native_batch_norm_legit_no_training_convolution_relu_13,"a",@progbits
	.sectionflags	@""
	.align	4
.nv.constant0.triton_poi_fused__native_batch_norm_legit_no_training_convolution_relu_13:
	.zero		588
